//
// Generated by NVIDIA NVVM Compiler
//
// Compiler Build ID: CL-36424714
// Cuda compilation tools, release 13.0, V13.0.88
// Based on NVVM 20.0.0
//

.version 9.0
.target sm_100
.address_size 64

	// .globl	_Z18copy_matrix_kernelPKfPfi

.visible .entry _Z18copy_matrix_kernelPKfPfi(
	.param .u64 .ptr .align 1 _Z18copy_matrix_kernelPKfPfi_param_0,
	.param .u64 .ptr .align 1 _Z18copy_matrix_kernelPKfPfi_param_1,
	.param .u32 _Z18copy_matrix_kernelPKfPfi_param_2
)
{
	.reg .pred 	%p<5>;
	.reg .b32 	%r<17>;
	.reg .b32 	%f<6>;
	.reg .b64 	%rd<11>;

	ld.param.u64 	%rd3, [_Z18copy_matrix_kernelPKfPfi_param_0];
	ld.param.u64 	%rd4, [_Z18copy_matrix_kernelPKfPfi_param_1];
	ld.param.u32 	%r5, [_Z18copy_matrix_kernelPKfPfi_param_2];
	cvta.to.global.u64 	%rd1, %rd4;
	cvta.to.global.u64 	%rd2, %rd3;
	mov.u32 	%r1, %ctaid.x;
	mov.u32 	%r6, %ntid.x;
	mov.u32 	%r2, %tid.x;
	mad.lo.s32 	%r3, %r1, %r6, %r2;
	shr.s32 	%r7, %r5, 31;
	shr.u32 	%r8, %r7, 30;
	add.s32 	%r9, %r5, %r8;
	shr.s32 	%r4, %r9, 2;
	setp.ge.s32 	%p1, %r3, %r4;
	@%p1 bra 	$L__BB0_2;
	mul.wide.s32 	%rd5, %r3, 16;
	add.s64 	%rd6, %rd1, %rd5;
	add.s64 	%rd7, %rd2, %rd5;
	ld.global.nc.v4.f32 	{%f1, %f2, %f3, %f4}, [%rd7];
	st.global.v4.f32 	[%rd6], {%f1, %f2, %f3, %f4};
$L__BB0_2:
	setp.ne.s32 	%p2, %r1, 0;
	and.b32  	%r13, %r9, -4;
	sub.s32 	%r14, %r5, %r13;
	setp.ge.u32 	%p3, %r2, %r14;
	or.pred  	%p4, %p2, %p3;
	@%p4 bra 	$L__BB0_4;
	shl.b32 	%r15, %r4, 2;
	add.s32 	%r16, %r15, %r2;
	mul.wide.u32 	%rd8, %r16, 4;
	add.s64 	%rd9, %rd2, %rd8;
	ld.global.nc.f32 	%f5, [%rd9];
	add.s64 	%rd10, %rd1, %rd8;
	st.global.f32 	[%rd10], %f5;
$L__BB0_4:
	ret;

}


// ===== COMPILED SASS (sm_100) =====

	.target	sm_100

	.elftype	@"ET_EXEC"


//--------------------- .note.nv.tkinfo           --------------------------
	.section	.note.nv.tkinfo,"",@"SHT_NOTE"
	.sectionflags	@"SHF_NOTE_NV_TKINFO"
	.tkinfo
        /*0018*/ 	.word	0x00000002
        /*0030*/ 	.string	""
        /*0030*/ 	.string	"ptxas"
        /*0030*/ 	.string	"Cuda compilation tools, release 13.0, V13.0.88"
        /*0030*/ 	.string	"Build cuda_13.0.r13.0/compiler.36424714_0"
        /*0030*/ 	.string	"-arch sm_100 -m 64 "



//--------------------- .note.nv.cuinfo           --------------------------
	.section	.note.nv.cuinfo,"",@"SHT_NOTE"
	.sectionflags	@"SHF_NOTE_NV_CUINFO"
        /*0018*/ 	.short	0x0002
        /*001a*/ 	.short	0x0064
        /*001c*/ 	.short	0x0082
	.zero		2


//--------------------- .nv.info                  --------------------------
	.section	.nv.info,"",@"SHT_CUDA_INFO"
	.align	4


	//----- nvinfo : EIATTR_REGCOUNT
	.align		4
        /*0000*/ 	.byte	0x04, 0x2f
        /*0002*/ 	.short	(.L_1 - .L_0)
	.align		4
.L_0:
        /*0004*/ 	.word	index@(_Z18copy_matrix_kernelPKfPfi)
        /*0008*/ 	.word	0x00000010


	//----- nvinfo : EIATTR_FRAME_SIZE
	.align		4
.L_1:
        /*000c*/ 	.byte	0x04, 0x11
        /*000e*/ 	.short	(.L_3 - .L_2)
	.align		4
.L_2:
        /*0010*/ 	.word	index@(_Z18copy_matrix_kernelPKfPfi)
        /*0014*/ 	.word	0x00000000


	//----- nvinfo : EIATTR_MIN_STACK_SIZE
	.align		4
.L_3:
        /*0018*/ 	.byte	0x04, 0x12
        /*001a*/ 	.short	(.L_5 - .L_4)
	.align		4
.L_4:
        /*001c*/ 	.word	index@(_Z18copy_matrix_kernelPKfPfi)
        /*0020*/ 	.word	0x00000000
.L_5:


//--------------------- .nv.compat                --------------------------
	.section	.nv.compat,"",@"SHT_CUDA_COMPAT_INFO"
	.align	4
        /*0000*/ 	.byte	0x02, 0x09, 0x00, 0x00, 0x02, 0x02, 0x01, 0x00, 0x02, 0x05, 0x05, 0x00, 0x03, 0x07, 0x01, 0x01
        /*0010*/ 	.byte	0x02, 0x03, 0x00, 0x00, 0x02, 0x06, 0x01, 0x00, 0x04, 0x0b, 0x08, 0x00, 0x09, 0x00, 0x00, 0x00
        /*0020*/ 	.byte	0x00, 0x00, 0x00, 0x00


//--------------------- .nv.info._Z18copy_matrix_kernelPKfPfi --------------------------
	.section	.nv.info._Z18copy_matrix_kernelPKfPfi,"",@"SHT_CUDA_INFO"
	.sectionflags	@""
	.align	4


	//----- nvinfo : EIATTR_CUDA_API_VERSION
	.align		4
        /*0000*/ 	.byte	0x04, 0x37
        /*0002*/ 	.short	(.L_7 - .L_6)
.L_6:
        /*0004*/ 	.word	0x00000082


	//----- nvinfo : EIATTR_KPARAM_INFO
	.align		4
.L_7:
        /*0008*/ 	.byte	0x04, 0x17
        /*000a*/ 	.short	(.L_9 - .L_8)
.L_8:
        /*000c*/ 	.word	0x00000000
        /*0010*/ 	.short	0x0002
        /*0012*/ 	.short	0x0010
        /*0014*/ 	.byte	0x00, 0xf0, 0x11, 0x00


	//----- nvinfo : EIATTR_KPARAM_INFO
	.align		4
.L_9:
        /*0018*/ 	.byte	0x04, 0x17
        /*001a*/ 	.short	(.L_11 - .L_10)
.L_10:
        /*001c*/ 	.word	0x00000000
        /*0020*/ 	.short	0x0001
        /*0022*/ 	.short	0x0008
        /*0024*/ 	.byte	0x00, 0xf5, 0x21, 0x00


	//----- nvinfo : EIATTR_KPARAM_INFO
	.align		4
.L_11:
        /*0028*/ 	.byte	0x04, 0x17
        /*002a*/ 	.short	(.L_13 - .L_12)
.L_12:
        /*002c*/ 	.word	0x00000000
        /*0030*/ 	.short	0x0000
        /*0032*/ 	.short	0x0000
        /*0034*/ 	.byte	0x00, 0xf5, 0x21, 0x00


	//----- nvinfo : EIATTR_SPARSE_MMA_MASK
	.align		4
.L_13:
        /*0038*/ 	.byte	0x03, 0x50
        /*003a*/ 	.short	0x0000


	//----- nvinfo : EIATTR_MAXREG_COUNT
	.align		4
        /*003c*/ 	.byte	0x03, 0x1b
        /*003e*/ 	.short	0x00ff


	//----- nvinfo : EIATTR_MERCURY_ISA_VERSION
	.align		4
        /*0040*/ 	.byte	0x03, 0x5f
        /*0042*/ 	.short	0x0101


	//----- nvinfo : EIATTR_VRC_CTA_INIT_COUNT
	.align		4
        /*0044*/ 	.byte	0x02, 0x4a
	.zero		1
	.zero		1


	//----- nvinfo : EIATTR_EXIT_INSTR_OFFSETS
	.align		4
        /*0048*/ 	.byte	0x04, 0x1c
        /*004a*/ 	.short	(.L_15 - .L_14)


	//   ....[0]....
.L_14:
        /*004c*/ 	.word	0x00000150


	//   ....[1]....
        /*0050*/ 	.word	0x000001d0


	//----- nvinfo : EIATTR_CBANK_PARAM_SIZE
	.align		4
.L_15:
        /*0054*/ 	.byte	0x03, 0x19
        /*0056*/ 	.short	0x0014


	//----- nvinfo : EIATTR_PARAM_CBANK
	.align		4
        /*0058*/ 	.byte	0x04, 0x0a
        /*005a*/ 	.short	(.L_17 - .L_16)
	.align		4
.L_16:
        /*005c*/ 	.word	index@(.nv.constant0._Z18copy_matrix_kernelPKfPfi)
        /*0060*/ 	.short	0x0380
        /*0062*/ 	.short	0x0014


	//----- nvinfo : EIATTR_SW_WAR
	.align		4
.L_17:
        /*0064*/ 	.byte	0x04, 0x36
        /*0066*/ 	.short	(.L_19 - .L_18)
.L_18:
        /*0068*/ 	.word	0x00000008
.L_19:


//--------------------- .nv.callgraph             --------------------------
	.section	.nv.callgraph,"",@"SHT_CUDA_CALLGRAPH"
	.align	4
	.sectionentsize	8
	.align		4
        /*0000*/ 	.word	0x00000000
	.align		4
        /*0004*/ 	.word	0xffffffff
	.align		4
        /*0008*/ 	.word	0x00000000
	.align		4
        /*000c*/ 	.word	0xfffffffe
	.align		4
        /*0010*/ 	.word	0x00000000
	.align		4
        /*0014*/ 	.word	0xfffffffd
	.align		4
        /*0018*/ 	.word	0x00000000
	.align		4
        /*001c*/ 	.word	0xfffffffc


//--------------------- .text._Z18copy_matrix_kernelPKfPfi --------------------------
	.section	.text._Z18copy_matrix_kernelPKfPfi,"ax",@progbits
	.align	128
        .global         _Z18copy_matrix_kernelPKfPfi
        .type           _Z18copy_matrix_kernelPKfPfi,@function
        .size           _Z18copy_matrix_kernelPKfPfi,(.L_x_1 - _Z18copy_matrix_kernelPKfPfi)
        .other          _Z18copy_matrix_kernelPKfPfi,@"STO_CUDA_ENTRY STV_DEFAULT"
_Z18copy_matrix_kernelPKfPfi:
.text._Z18copy_matrix_kernelPKfPfi:
[----:B------:R-:W-:Y:S01]  /*0000*/  LDC R1, c[0x0][0x37c] ;  /* 0x0000df00ff017b82 */ /* 0x000fe20000000800 */
[----:B------:R-:W0:Y:S07]  /*0010*/  S2R R11, SR_TID.X ;  /* 0x00000000000b7919 */ /* 0x000e2e0000002100 */
[----:B------:R-:W1:Y:S01]  /*0020*/  LDC R13, c[0x0][0x390] ;  /* 0x0000e400ff0d7b82 */ /* 0x000e620000000800 */
[----:B------:R-:W2:Y:S07]  /*0030*/  LDCU.64 UR4, c[0x0][0x358] ;  /* 0x00006b00ff0477ac */ /* 0x000eae0008000a00 */
[----:B------:R-:W0:Y:S08]  /*0040*/  S2UR UR6, SR_CTAID.X ;  /* 0x00000000000679c3 */ /* 0x000e300000002500 */
[----:B------:R-:W0:Y:S01]  /*0050*/  LDC R9, c[0x0][0x360] ;  /* 0x0000d800ff097b82 */ /* 0x000e220000000800 */
[----:B-1----:R-:W-:-:S07]  /*0060*/  SHF.R.S32.HI R0, RZ, 0x1f, R13 ;  /* 0x0000001fff007819 */ /* 0x002fce000001140d */
[----:B------:R-:W1:Y:S01]  /*0070*/  LDC.64 R4, c[0x0][0x380] ;  /* 0x0000e000ff047b82 */ /* 0x000e620000000a00 */
[----:B------:R-:W-:-:S04]  /*0080*/  LEA.HI R0, R0, R13, RZ, 0x2 ;  /* 0x0000000d00007211 */ /* 0x000fc800078f10ff */
[----:B------:R-:W-:-:S03]  /*0090*/  SHF.R.S32.HI R8, RZ, 0x2, R0 ;  /* 0x00000002ff087819 */ /* 0x000fc60000011400 */
[----:B------:R-:W3:Y:S01]  /*00a0*/  LDC.64 R2, c[0x0][0x388] ;  /* 0x0000e200ff027b82 */ /* 0x000ee20000000a00 */
[----:B0-----:R-:W-:-:S05]  /*00b0*/  IMAD R9, R9, UR6, R11 ;  /* 0x0000000609097c24 */ /* 0x001fca000f8e020b */
[----:B------:R-:W-:-:S13]  /*00c0*/  ISETP.GE.AND P1, PT, R9, R8, PT ;  /* 0x000000080900720c */ /* 0x000fda0003f26270 */
[----:B-1----:R-:W-:-:S06]  /*00d0*/  @!P1 IMAD.WIDE R4, R9, 0x10, R4 ;  /* 0x0000001009049825 */ /* 0x002fcc00078e0204 */
[----:B--2---:R-:W2:Y:S01]  /*00e0*/  @!P1 LDG.E.128.CONSTANT R4, desc[UR4][R4.64] ;  /* 0x0000000404049981 */ /* 0x004ea2000c1e9d00 */
[----:B------:R-:W-:Y:S01]  /*00f0*/  LOP3.LUT R0, R0, 0xfffffffc, RZ, 0xc0, !PT ;  /* 0xfffffffc00007812 */ /* 0x000fe200078ec0ff */
[----:B---3--:R-:W-:-:S04]  /*0100*/  @!P1 IMAD.WIDE R2, R9, 0x10, R2 ;  /* 0x0000001009029825 */ /* 0x008fc800078e0202 */
[----:B------:R-:W-:-:S05]  /*0110*/  IMAD.IADD R0, R13, 0x1, -R0 ;  /* 0x000000010d007824 */ /* 0x000fca00078e0a00 */
[----:B------:R-:W-:-:S04]  /*0120*/  ISETP.GE.U32.AND P0, PT, R11, R0, PT ;  /* 0x000000000b00720c */ /* 0x000fc80003f06070 */
[----:B------:R-:W-:Y:S01]  /*0130*/  ISETP.NE.OR P0, PT, RZ, UR6, P0 ;  /* 0x00000006ff007c0c */ /* 0x000fe20008705670 */
[----:B--2---:R0:W-:-:S12]  /*0140*/  @!P1 STG.E.128 desc[UR4][R2.64], R4 ;  /* 0x0000000402009986 */ /* 0x0041d8000c101d04 */
[----:B------:R-:W-:Y:S05]  /*0150*/  @P0 EXIT ;  /* 0x000000000000094d */ /* 0x000fea0003800000 */
[----:B0-----:R-:W0:Y:S01]  /*0160*/  LDC.64 R2, c[0x0][0x380] ;  /* 0x0000e000ff027b82 */ /* 0x001e220000000a00 */
[----:B------:R-:W-:-:S07]  /*0170*/  IMAD R7, R8, 0x4, R11 ;  /* 0x0000000408077824 */ /* 0x000fce00078e020b */
[----:B------:R-:W1:Y:S01]  /*0180*/  LDC.64 R4, c[0x0][0x388] ;  /* 0x0000e200ff047b82 */ /* 0x000e620000000a00 */
[----:B0-----:R-:W-:-:S06]  /*0190*/  IMAD.WIDE.U32 R2, R7, 0x4, R2 ;  /* 0x0000000407027825 */ /* 0x001fcc00078e0002 */
[----:B------:R-:W2:Y:S01]  /*01a0*/  LDG.E.CONSTANT R3, desc[UR4][R2.64] ;  /* 0x0000000402037981 */ /* 0x000ea2000c1e9900 */
[----:B-1----:R-:W-:-:S05]  /*01b0*/  IMAD.WIDE.U32 R4, R7, 0x4, R4 ;  /* 0x0000000407047825 */ /* 0x002fca00078e0004 */
[----:B--2---:R-:W-:Y:S01]  /*01c0*/  STG.E desc[UR4][R4.64], R3 ;  /* 0x0000000304007986 */ /* 0x004fe2000c101904 */
[----:B------:R-:W-:Y:S05]  /*01d0*/  EXIT ;  /* 0x000000000000794d */ /* 0x000fea0003800000 */
.L_x_0:
[----:B------:R-:W-:-:S00]  /*01e0*/  BRA `(.L_x_0) ;  /* 0xfffffffc00fc7947 */ /* 0x000fc0000383ffff */
[----:B------:R-:W-:-:S00]  /*01f0*/  NOP ;  /* 0x0000000000007918 */ /* 0x000fc00000000000 */
        /* <DEDUP_REMOVED lines=8> */
.L_x_1:


//--------------------- .nv.shared.reserved.0     --------------------------
	.section	.nv.shared.reserved.0,"aw",@nobits
	.weak		__nv_reservedSMEM_offset_0_alias
	.size		__nv_reservedSMEM_offset_0_alias, 0, 64
	.other		__nv_reservedSMEM_offset_0_alias,@"STO_CUDA_RESERVED_SHARED STV_DEFAULT"
__nv_reservedSMEM_offset_0_alias:
	.zero		0
	.zero		64


//--------------------- .nv.constant0._Z18copy_matrix_kernelPKfPfi --------------------------
	.section	.nv.constant0._Z18copy_matrix_kernelPKfPfi,"a",@progbits
	.sectionflags	@""
	.align	4
.nv.constant0._Z18copy_matrix_kernelPKfPfi:
	.zero		916


//--------------------- SYMBOLS --------------------------

	.type		.nv.reservedSmem.offset0,@object
	.size		.nv.reservedSmem.offset0,0x4
